	.headerflags	@"EF_CUDA_TEXMODE_UNIFIED EF_CUDA_64BIT_ADDRESS EF_CUDA_ACCELERATORS EF_CUDA_SM90 EF_CUDA_VIRTUAL_SM(EF_CUDA_SM90)"
	.elftype	@"ET_EXEC"


//--------------------- .nv.info                  --------------------------
	.section	.nv.info,"",@"SHT_CUDA_INFO"
	.align	4


	//----- nvinfo : EIATTR_REGCOUNT
	.align		4
        /*0000*/ 	.byte	0x04, 0x2f
        /*0002*/ 	.short	(.L_2 - .L_1)
	.align		4
.L_1:
        /*0004*/ 	.word	index@(triton_poi_fused_mul_tanh_0)
        /*0008*/ 	.word	0x0000000f


	//----- nvinfo : EIATTR_MIN_STACK_SIZE
	.align		4
.L_2:
        /*000c*/ 	.byte	0x04, 0x12
        /*000e*/ 	.short	(.L_4 - .L_3)
	.align		4
.L_3:
        /*0010*/ 	.word	index@(triton_poi_fused_mul_tanh_0)
        /*0014*/ 	.word	0x00000000


	//----- nvinfo : EIATTR_FRAME_SIZE
	.align		4
.L_4:
        /*0018*/ 	.byte	0x04, 0x11
        /*001a*/ 	.short	(.L_6 - .L_5)
	.align		4
.L_5:
        /*001c*/ 	.word	index@(triton_poi_fused_mul_tanh_0)
        /*0020*/ 	.word	0x00000000


	//----- nvinfo : EIATTR_MIN_STACK_SIZE
	.align		4
.L_6:
        /*0024*/ 	.byte	0x04, 0x12
        /*0026*/ 	.short	(.L_8 - .L_7)
	.align		4
.L_7:
        /*0028*/ 	.word	index@(triton_poi_fused_mul_tanh_0)
        /*002c*/ 	.word	0x00000000
.L_8:


//--------------------- .nv.info.triton_poi_fused_mul_tanh_0 --------------------------
	.section	.nv.info.triton_poi_fused_mul_tanh_0,"",@"SHT_CUDA_INFO"
	.sectionflags	@""
	.align	4


	//----- nvinfo : EIATTR_CUDA_API_VERSION
	.align		4
        /*0000*/ 	.byte	0x04, 0x37
        /*0002*/ 	.short	(.L_10 - .L_9)
.L_9:
        /*0004*/ 	.word	0x0000007c


	//----- nvinfo : EIATTR_KPARAM_INFO
	.align		4
.L_10:
        /*0008*/ 	.byte	0x04, 0x17
        /*000a*/ 	.short	(.L_12 - .L_11)
.L_11:
        /*000c*/ 	.word	0x00000000
        /*0010*/ 	.short	0x0003
        /*0012*/ 	.short	0x0018
        /*0014*/ 	.byte	0x00, 0xf0, 0x11, 0x00


	//----- nvinfo : EIATTR_KPARAM_INFO
	.align		4
.L_12:
        /*0018*/ 	.byte	0x04, 0x17
        /*001a*/ 	.short	(.L_14 - .L_13)
.L_13:
        /*001c*/ 	.word	0x00000000
        /*0020*/ 	.short	0x0002
        /*0022*/ 	.short	0x0010
        /*0024*/ 	.byte	0x00, 0xf4, 0x21, 0x00


	//----- nvinfo : EIATTR_KPARAM_INFO
	.align		4
.L_14:
        /*0028*/ 	.byte	0x04, 0x17
        /*002a*/ 	.short	(.L_16 - .L_15)
.L_15:
        /*002c*/ 	.word	0x00000000
        /*0030*/ 	.short	0x0001
        /*0032*/ 	.short	0x0008
        /*0034*/ 	.byte	0x00, 0xf4, 0x21, 0x00


	//----- nvinfo : EIATTR_KPARAM_INFO
	.align		4
.L_16:
        /*0038*/ 	.byte	0x04, 0x17
        /*003a*/ 	.short	(.L_18 - .L_17)
.L_17:
        /*003c*/ 	.word	0x00000000
        /*0040*/ 	.short	0x0000
        /*0042*/ 	.short	0x0000
        /*0044*/ 	.byte	0x00, 0xf4, 0x21, 0x00


	//----- nvinfo : EIATTR_SPARSE_MMA_MASK
	.align		4
.L_18:
        /*0048*/ 	.byte	0x03, 0x50
        /*004a*/ 	.short	0x0000


	//----- nvinfo : EIATTR_MAXREG_COUNT
	.align		4
        /*004c*/ 	.byte	0x03, 0x1b
        /*004e*/ 	.short	0x00ff


	//----- nvinfo : EIATTR_EXIT_INSTR_OFFSETS
	.align		4
        /*0050*/ 	.byte	0x04, 0x1c
        /*0052*/ 	.short	(.L_20 - .L_19)


	//   ....[0]....
.L_19:
        /*0054*/ 	.word	0x00000470


	//   ....[1]....
        /*0058*/ 	.word	0x00000490


	//----- nvinfo : EIATTR_REQNTID
	.align		4
.L_20:
        /*005c*/ 	.byte	0x04, 0x10
        /*005e*/ 	.short	(.L_22 - .L_21)
.L_21:
        /*0060*/ 	.word	0x00000080
        /*0064*/ 	.word	0x00000001
        /*0068*/ 	.word	0x00000001


	//----- nvinfo : EIATTR_CRS_STACK_SIZE
	.align		4
.L_22:
        /*006c*/ 	.byte	0x04, 0x1e
        /*006e*/ 	.short	(.L_24 - .L_23)
.L_23:
        /*0070*/ 	.word	0x00000000


	//----- nvinfo : EIATTR_CBANK_PARAM_SIZE
	.align		4
.L_24:
        /*0074*/ 	.byte	0x03, 0x19
        /*0076*/ 	.short	0x001c


	//----- nvinfo : EIATTR_PARAM_CBANK
	.align		4
        /*0078*/ 	.byte	0x04, 0x0a
        /*007a*/ 	.short	(.L_26 - .L_25)
	.align		4
.L_25:
        /*007c*/ 	.word	index@(.nv.constant0.triton_poi_fused_mul_tanh_0)
        /*0080*/ 	.short	0x0210
        /*0082*/ 	.short	0x001c


	//----- nvinfo : EIATTR_SW_WAR
	.align		4
.L_26:
        /*0084*/ 	.byte	0x04, 0x36
        /*0086*/ 	.short	(.L_28 - .L_27)
.L_27:
        /*0088*/ 	.word	0x00000008
.L_28:


//--------------------- .nv.callgraph             --------------------------
	.section	.nv.callgraph,"",@"SHT_CUDA_CALLGRAPH"
	.align	4
	.sectionentsize	8
	.align		4
        /*0000*/ 	.word	0x00000000
	.align		4
        /*0004*/ 	.word	0xffffffff
	.align		4
        /*0008*/ 	.word	0x00000000
	.align		4
        /*000c*/ 	.word	0xfffffffe
	.align		4
        /*0010*/ 	.word	0x00000000
	.align		4
        /*0014*/ 	.word	0xfffffffd
	.align		4
        /*0018*/ 	.word	0x00000000
	.align		4
        /*001c*/ 	.word	0xfffffffc


//--------------------- .nv.constant4             --------------------------
	.section	.nv.constant4,"a",@progbits
	.align	8
	.align		8
.nv.constant4:
        /*0000*/ 	.dword	_$_str


//--------------------- .text.triton_poi_fused_mul_tanh_0 --------------------------
	.section	.text.triton_poi_fused_mul_tanh_0,"ax",@progbits
	.align	128
        .global         triton_poi_fused_mul_tanh_0
        .type           triton_poi_fused_mul_tanh_0,@function
        .size           triton_poi_fused_mul_tanh_0,(.L_x_7 - triton_poi_fused_mul_tanh_0)
        .other          triton_poi_fused_mul_tanh_0,@"STO_CUDA_ENTRY STV_DEFAULT"
triton_poi_fused_mul_tanh_0:
.text.triton_poi_fused_mul_tanh_0:
[----:B------:R-:W0:Y:S02]  /*0000*/  LDC R1, c[0x0][0x28] ;  /* 0x00000a00ff017b82 */ /* 0x000e240000000800 */
[----:B------:R-:W1:Y:S01]  /*0010*/  S2R R0, SR_TID.X ;  /* 0x0000000000007919 */ /* 0x000e620000002100 */
[----:B------:R-:W2:Y:S01]  /*0020*/  LDC.64 R8, c[0x0][0x210] ;  /* 0x00008400ff087b82 */ /* 0x000ea20000000a00 */
[----:B------:R-:W-:Y:S01]  /*0030*/  ULDC.64 UR4, c[0x0][0x208] ;  /* 0x0000820000047ab9 */ /* 0x000fe20000000a00 */
[----:B------:R-:W3:Y:S06]  /*0040*/  S2R R5, SR_CTAID.X ;  /* 0x0000000000057919 */ /* 0x000eec0000002500 */
[----:B------:R-:W4:Y:S01]  /*0050*/  LDC.64 R10, c[0x0][0x218] ;  /* 0x00008600ff0a7b82 */ /* 0x000f220000000a00 */
[----:B-1----:R-:W-:-:S02]  /*0060*/  SHF.L.U32 R0, R0, 0x1, RZ ;  /* 0x0000000100007819 */ /* 0x002fc400000006ff */
[----:B---3--:R-:W-:Y:S02]  /*0070*/  SHF.R.S32.HI R3, RZ, 0x17, R5 ;  /* 0x00000017ff037819 */ /* 0x008fe40000011405 */
[----:B------:R-:W-:Y:S02]  /*0080*/  LOP3.LUT R0, R0, 0xfe, RZ, 0xc0, !PT ;  /* 0x000000fe00007812 */ /* 0x000fe400078ec0ff */
[----:B------:R-:W-:Y:S02]  /*0090*/  SGXT R3, R3, 0x1 ;  /* 0x000000010303781a */ /* 0x000fe40000000200 */
[----:B------:R-:W-:Y:S02]  /*00a0*/  LEA R6, R5, R0, 0x8 ;  /* 0x0000000005067211 */ /* 0x000fe400078e40ff */
[----:B------:R-:W-:Y:S02]  /*00b0*/  CS2R R4, SRZ ;  /* 0x0000000000047805 */ /* 0x000fe4000001ff00 */
[----:B------:R-:W-:-:S02]  /*00c0*/  LEA.HI R3, R3, R6, RZ, 0x2 ;  /* 0x0000000603037211 */ /* 0x000fc400078f10ff */
[----:B------:R-:W-:Y:S02]  /*00d0*/  ISETP.GE.AND P0, PT, R6, 0x100, PT ;  /* 0x000001000600780c */ /* 0x000fe40003f06270 */
[----:B------:R-:W-:-:S04]  /*00e0*/  LOP3.LUT R3, R3, 0xfffffffc, RZ, 0xc0, !PT ;  /* 0xfffffffc03037812 */ /* 0x000fc800078ec0ff */
[----:B------:R-:W-:-:S05]  /*00f0*/  IADD3 R3, R6, -R3, RZ ;  /* 0x8000000306037210 */ /* 0x000fca0007ffe0ff */
[----:B--2---:R-:W-:-:S05]  /*0100*/  IMAD.WIDE R8, R3, 0x4, R8 ;  /* 0x0000000403087825 */ /* 0x004fca00078e0208 */
[----:B------:R-:W2:Y:S01]  /*0110*/  @!P0 LDG.E.EL.64 R4, desc[UR4][R8.64] ;  /* 0x0000000408048981 */ /* 0x000ea2000c2e1b00 */
[----:B------:R-:W-:Y:S01]  /*0120*/  CS2R R2, SRZ ;  /* 0x0000000000027805 */ /* 0x000fe2000001ff00 */
[----:B----4-:R-:W-:-:S05]  /*0130*/  IMAD.WIDE R10, R6, 0x4, R10 ;  /* 0x00000004060a7825 */ /* 0x010fca00078e020a */
[----:B------:R1:W5:Y:S01]  /*0140*/  @!P0 LDG.E.64 R2, desc[UR4][R10.64] ;  /* 0x000000040a028981 */ /* 0x000362000c1e1b00 */
[----:B------:R-:W-:Y:S01]  /*0150*/  BSSY B0, `(.L_x_0) ;  /* 0x0000015000007945 */ /* 0x000fe20003800000 */
[----:B--2---:R-:W-:-:S05]  /*0160*/  FADD.FTZ R12, |R4|, -RZ ;  /* 0x800000ff040c7221 */ /* 0x004fca0000010200 */
[----:B------:R-:W-:-:S13]  /*0170*/  FSETP.GE.AND P1, PT, R12, 0.60000002384185791016, PT ;  /* 0x3f19999a0c00780b */ /* 0x000fda0003f26000 */
[----:B-1----:R-:W-:Y:S05]  /*0180*/  @!P1 BRA `(.L_x_1) ;  /* 0x0000000000289947 */ /* 0x002fea0003800000 */
[C---:B------:R-:W-:Y:S01]  /*0190*/  FMUL R0, R12.reuse, 2.8853900432586669922 ;  /* 0x4038aa3b0c007820 */ /* 0x040fe20000400000 */
[----:B------:R-:W-:Y:S01]  /*01a0*/  HFMA2.MMA R7, -RZ, RZ, 1.875, 0 ;  /* 0x3f800000ff077435 */ /* 0x000fe200000001ff */
[----:B------:R-:W-:-:S04]  /*01b0*/  FSETP.GE.AND P1, PT, R12, 9.010913848876953125, PT ;  /* 0x41102cb40c00780b */ /* 0x000fc80003f26000 */
[----:B------:R-:W1:Y:S02]  /*01c0*/  MUFU.EX2 R0, R0 ;  /* 0x0000000000007308 */ /* 0x000e640000000800 */
[----:B-1----:R-:W-:-:S06]  /*01d0*/  FADD R8, R0, 1 ;  /* 0x3f80000000087421 */ /* 0x002fcc0000000000 */
[----:B------:R-:W1:Y:S02]  /*01e0*/  MUFU.RCP R8, R8 ;  /* 0x0000000800087308 */ /* 0x000e640000001000 */
[----:B-1----:R-:W-:-:S05]  /*01f0*/  FFMA.FTZ R7, R8, -2, R7 ;  /* 0xc000000008077823 */ /* 0x002fca0000010007 */
[----:B------:R-:W-:-:S04]  /*0200*/  FSEL R7, R7, 1, !P1 ;  /* 0x3f80000007077808 */ /* 0x000fc80004800000 */
[----:B------:R-:W-:Y:S01]  /*0210*/  LOP3.LUT R7, R7, 0x80000000, R4, 0xf8, !PT ;  /* 0x8000000007077812 */ /* 0x000fe200078ef804 */
[----:B------:R-:W-:Y:S06]  /*0220*/  BRA `(.L_x_2) ;  /* 0x00000000001c7947 */ /* 0x000fec0003800000 */
.L_x_1:
[----:B------:R-:W-:Y:S01]  /*0230*/  MOV R0, 0x3c80f082 ;  /* 0x3c80f08200007802 */ /* 0x000fe20000000f00 */
[----:B------:R-:W-:-:S04]  /*0240*/  FMUL R7, R4, R4 ;  /* 0x0000000404077220 */ /* 0x000fc80000400000 */
[----:B------:R-:W-:-:S04]  /*0250*/  FFMA.FTZ R0, R7, R0, -0.052303962409496307373 ;  /* 0xbd563cae07007423 */ /* 0x000fc80000010000 */
[----:B------:R-:W-:-:S04]  /*0260*/  FFMA.FTZ R0, R7, R0, 0.1331529766321182251 ;  /* 0x3e08594107007423 */ /* 0x000fc80000010000 */
[----:B------:R-:W-:-:S04]  /*0270*/  FFMA.FTZ R0, R7, R0, -0.33332768082618713379 ;  /* 0xbeaaa9ed07007423 */ /* 0x000fc80000010000 */
[----:B------:R-:W-:-:S04]  /*0280*/  FFMA.FTZ R7, R7, R0, RZ ;  /* 0x0000000007077223 */ /* 0x000fc800000100ff */
[----:B------:R-:W-:-:S07]  /*0290*/  FFMA.FTZ R7, R7, R4, R4 ;  /* 0x0000000407077223 */ /* 0x000fce0000010004 */
.L_x_2:
[----:B------:R-:W-:Y:S05]  /*02a0*/  BSYNC B0 ;  /* 0x0000000000007941 */ /* 0x000fea0003800000 */
.L_x_0:
[----:B------:R-:W-:Y:S01]  /*02b0*/  FADD.FTZ R10, |R5|, -RZ ;  /* 0x800000ff050a7221 */ /* 0x000fe20000010200 */
[----:B------:R-:W-:Y:S01]  /*02c0*/  BSSY B0, `(.L_x_3) ;  /* 0x0000015000007945 */ /* 0x000fe20003800000 */
[----:B------:R-:W-:-:S03]  /*02d0*/  SHF.R.S32.HI R11, RZ, 0x1f, R6 ;  /* 0x0000001fff0b7819 */ /* 0x000fc60000011406 */
[----:B------:R-:W-:-:S13]  /*02e0*/  FSETP.GE.AND P1, PT, R10, 0.60000002384185791016, PT ;  /* 0x3f19999a0a00780b */ /* 0x000fda0003f26000 */
[----:B------:R-:W-:Y:S05]  /*02f0*/  @!P1 BRA `(.L_x_4) ;  /* 0x0000000000289947 */ /* 0x000fea0003800000 */
        /* <DEDUP_REMOVED lines=10> */
.L_x_4:
[----:B------:R-:W-:Y:S01]  /*03a0*/  MOV R0, 0x3c80f082 ;  /* 0x3c80f08200007802 */ /* 0x000fe20000000f00 */
[----:B------:R-:W-:-:S04]  /*03b0*/  FMUL R9, R5, R5 ;  /* 0x0000000505097220 */ /* 0x000fc80000400000 */
[----:B------:R-:W-:-:S04]  /*03c0*/  FFMA.FTZ R0, R9, R0, -0.052303962409496307373 ;  /* 0xbd563cae09007423 */ /* 0x000fc80000010000 */
[----:B------:R-:W-:-:S04]  /*03d0*/  FFMA.FTZ R0, R9, R0, 0.1331529766321182251 ;  /* 0x3e08594109007423 */ /* 0x000fc80000010000 */
[----:B------:R-:W-:-:S04]  /*03e0*/  FFMA.FTZ R0, R9, R0, -0.33332768082618713379 ;  /* 0xbeaaa9ed09007423 */ /* 0x000fc80000010000 */
[----:B------:R-:W-:-:S04]  /*03f0*/  FFMA.FTZ R0, R9, R0, RZ ;  /* 0x0000000009007223 */ /* 0x000fc800000100ff */
[----:B------:R-:W-:-:S07]  /*0400*/  FFMA.FTZ R0, R0, R5, R5 ;  /* 0x0000000500007223 */ /* 0x000fce0000010005 */
.L_x_5:
[----:B------:R-:W-:Y:S05]  /*0410*/  BSYNC B0 ;  /* 0x0000000000007941 */ /* 0x000fea0003800000 */
.L_x_3:
[----:B------:R-:W-:Y:S01]  /*0420*/  ULDC.64 UR6, c[0x0][0x220] ;  /* 0x0000880000067ab9 */ /* 0x000fe20000000a00 */
[----:B-----5:R-:W-:Y:S01]  /*0430*/  FMUL R2, R7, R2 ;  /* 0x0000000207027220 */ /* 0x020fe20000400000 */
[----:B------:R-:W-:Y:S01]  /*0440*/  LEA R4, P1, R6, UR6, 0x2 ;  /* 0x0000000606047c11 */ /* 0x000fe2000f8210ff */
[----:B------:R-:W-:-:S03]  /*0450*/  FMUL R3, R0, R3 ;  /* 0x0000000300037220 */ /* 0x000fc60000400000 */
[----:B------:R-:W-:Y:S01]  /*0460*/  LEA.HI.X R5, R6, UR7, R11, 0x2, P1 ;  /* 0x0000000706057c11 */ /* 0x000fe200088f140b */
[----:B------:R-:W-:Y:S08]  /*0470*/  @P0 EXIT ;  /* 0x000000000000094d */ /* 0x000ff00003800000 */
[----:B------:R-:W-:Y:S01]  /*0480*/  STG.E.64 desc[UR4][R4.64], R2 ;  /* 0x0000000204007986 */ /* 0x000fe2000c101b04 */
[----:B------:R-:W-:Y:S05]  /*0490*/  EXIT ;  /* 0x000000000000794d */ /* 0x000fea0003800000 */
.L_x_6:
[----:B------:R-:W-:-:S00]  /*04a0*/  BRA `(.L_x_6) ;  /* 0xfffffffc00fc7947 */ /* 0x000fc0000383ffff */
[----:B------:R-:W-:-:S00]  /*04b0*/  NOP ;  /* 0x0000000000007918 */ /* 0x000fc00000000000 */
        /* <DEDUP_REMOVED lines=12> */
.L_x_7:


//--------------------- .nv.global.init           --------------------------
	.section	.nv.global.init,"aw",@progbits
.nv.global.init:
	.type		_$_str,@object
	.size		_$_str,(.L_0 - _$_str)
_$_str:
        /*0000*/ 	.byte	0x5f, 0x5f, 0x43, 0x55, 0x44, 0x41, 0x5f, 0x46, 0x54, 0x5a, 0x00
.L_0:


//--------------------- .nv.constant0.triton_poi_fused_mul_tanh_0 --------------------------
	.section	.nv.constant0.triton_poi_fused_mul_tanh_0,"a",@progbits
	.sectionflags	@""
	.align	4
.nv.constant0.triton_poi_fused_mul_tanh_0:
	.zero		556
